//
// Generated by NVIDIA NVVM Compiler
//
// Compiler Build ID: CL-36424714
// Cuda compilation tools, release 13.0, V13.0.88
// Based on NVVM 20.0.0
//

.version 9.0
.target sm_100
.address_size 64

	// .globl	_Z20countWordOccurrencesPA100_cPciPi
// _ZZ20countWordOccurrencesPA100_cPciPiE13sharedKeyword has been demoted

.visible .entry _Z20countWordOccurrencesPA100_cPciPi(
	.param .u64 .ptr .align 1 _Z20countWordOccurrencesPA100_cPciPi_param_0,
	.param .u64 .ptr .align 1 _Z20countWordOccurrencesPA100_cPciPi_param_1,
	.param .u32 _Z20countWordOccurrencesPA100_cPciPi_param_2,
	.param .u64 .ptr .align 1 _Z20countWordOccurrencesPA100_cPciPi_param_3
)
{
	.reg .pred 	%p<12>;
	.reg .b16 	%rs<7>;
	.reg .b32 	%r<17>;
	.reg .b64 	%rd<17>;
	// demoted variable
	.shared .align 1 .b8 _ZZ20countWordOccurrencesPA100_cPciPiE13sharedKeyword[20];
	ld.param.u64 	%rd2, [_Z20countWordOccurrencesPA100_cPciPi_param_0];
	ld.param.u64 	%rd3, [_Z20countWordOccurrencesPA100_cPciPi_param_1];
	ld.param.u32 	%r6, [_Z20countWordOccurrencesPA100_cPciPi_param_2];
	ld.param.u64 	%rd4, [_Z20countWordOccurrencesPA100_cPciPi_param_3];
	mov.u32 	%r1, %tid.x;
	setp.ge.u32 	%p1, %r1, %r6;
	@%p1 bra 	$L__BB0_2;
	cvta.to.global.u64 	%rd5, %rd3;
	cvt.u64.u32 	%rd6, %r1;
	add.s64 	%rd7, %rd5, %rd6;
	ld.global.u8 	%rs1, [%rd7];
	mov.u32 	%r7, _ZZ20countWordOccurrencesPA100_cPciPiE13sharedKeyword;
	add.s32 	%r8, %r7, %r1;
	st.shared.u8 	[%r8], %rs1;
$L__BB0_2:
	bar.sync 	0;
	mov.u32 	%r2, %ctaid.x;
	setp.gt.u32 	%p2, %r2, 3;
	setp.gt.u32 	%p3, %r1, 99;
	or.pred  	%p4, %p2, %p3;
	@%p4 bra 	$L__BB0_12;
	setp.eq.s32 	%p5, %r1, 0;
	cvta.to.global.u64 	%rd8, %rd2;
	mul.wide.u32 	%rd9, %r2, 100;
	add.s64 	%rd1, %rd8, %rd9;
	@%p5 bra 	$L__BB0_5;
	add.s32 	%r10, %r1, -1;
	cvt.u64.u32 	%rd10, %r10;
	add.s64 	%rd11, %rd1, %rd10;
	ld.global.u8 	%rs2, [%rd11];
	setp.ne.s16 	%p6, %rs2, 32;
	@%p6 bra 	$L__BB0_12;
$L__BB0_5:
	setp.lt.s32 	%p7, %r6, 1;
	@%p7 bra 	$L__BB0_9;
	mov.b32 	%r16, 0;
	mov.u32 	%r13, _ZZ20countWordOccurrencesPA100_cPciPiE13sharedKeyword;
	bra.uni 	$L__BB0_8;
$L__BB0_7:
	add.s32 	%r16, %r16, 1;
	setp.eq.s32 	%p9, %r16, %r6;
	@%p9 bra 	$L__BB0_9;
$L__BB0_8:
	add.s32 	%r12, %r16, %r1;
	cvt.u64.u32 	%rd12, %r12;
	add.s64 	%rd13, %rd1, %rd12;
	ld.global.u8 	%rs3, [%rd13];
	add.s32 	%r14, %r13, %r16;
	ld.shared.u8 	%rs4, [%r14];
	setp.eq.s16 	%p8, %rs3, %rs4;
	@%p8 bra 	$L__BB0_7;
	bra.uni 	$L__BB0_12;
$L__BB0_9:
	add.s32 	%r5, %r6, %r1;
	setp.eq.s32 	%p10, %r5, 100;
	@%p10 bra 	$L__BB0_11;
	cvt.s64.s32 	%rd14, %r5;
	add.s64 	%rd15, %rd1, %rd14;
	ld.global.u8 	%rs5, [%rd15];
	or.b16  	%rs6, %rs5, 32;
	setp.eq.s16 	%p11, %rs6, 32;
	@%p11 bra 	$L__BB0_11;
	bra.uni 	$L__BB0_12;
$L__BB0_11:
	cvta.to.global.u64 	%rd16, %rd4;
	atom.global.add.u32 	%r15, [%rd16], 1;
$L__BB0_12:
	ret;

}


// ===== COMPILED SASS (sm_100) =====

	.target	sm_100

	.elftype	@"ET_EXEC"


//--------------------- .note.nv.tkinfo           --------------------------
	.section	.note.nv.tkinfo,"",@"SHT_NOTE"
	.sectionflags	@"SHF_NOTE_NV_TKINFO"
	.tkinfo
        /*0018*/ 	.word	0x00000002
        /*0030*/ 	.string	""
        /*0030*/ 	.string	"ptxas"
        /*0030*/ 	.string	"Cuda compilation tools, release 13.0, V13.0.88"
        /*0030*/ 	.string	"Build cuda_13.0.r13.0/compiler.36424714_0"
        /*0030*/ 	.string	"-arch sm_100 -m 64 "



//--------------------- .note.nv.cuinfo           --------------------------
	.section	.note.nv.cuinfo,"",@"SHT_NOTE"
	.sectionflags	@"SHF_NOTE_NV_CUINFO"
        /*0018*/ 	.short	0x0002
        /*001a*/ 	.short	0x0064
        /*001c*/ 	.short	0x0082
	.zero		2


//--------------------- .nv.info                  --------------------------
	.section	.nv.info,"",@"SHT_CUDA_INFO"
	.align	4


	//----- nvinfo : EIATTR_REGCOUNT
	.align		4
        /*0000*/ 	.byte	0x04, 0x2f
        /*0002*/ 	.short	(.L_1 - .L_0)
	.align		4
.L_0:
        /*0004*/ 	.word	index@(_Z20countWordOccurrencesPA100_cPciPi)
        /*0008*/ 	.word	0x0000000c


	//----- nvinfo : EIATTR_FRAME_SIZE
	.align		4
.L_1:
        /*000c*/ 	.byte	0x04, 0x11
        /*000e*/ 	.short	(.L_3 - .L_2)
	.align		4
.L_2:
        /*0010*/ 	.word	index@(_Z20countWordOccurrencesPA100_cPciPi)
        /*0014*/ 	.word	0x00000000


	//----- nvinfo : EIATTR_MIN_STACK_SIZE
	.align		4
.L_3:
        /*0018*/ 	.byte	0x04, 0x12
        /*001a*/ 	.short	(.L_5 - .L_4)
	.align		4
.L_4:
        /*001c*/ 	.word	index@(_Z20countWordOccurrencesPA100_cPciPi)
        /*0020*/ 	.word	0x00000000
.L_5:


//--------------------- .nv.compat                --------------------------
	.section	.nv.compat,"",@"SHT_CUDA_COMPAT_INFO"
	.align	4
        /*0000*/ 	.byte	0x02, 0x09, 0x00, 0x00, 0x02, 0x02, 0x01, 0x00, 0x02, 0x05, 0x05, 0x00, 0x03, 0x07, 0x01, 0x01
        /*0010*/ 	.byte	0x02, 0x03, 0x00, 0x00, 0x02, 0x06, 0x01, 0x00, 0x04, 0x0b, 0x08, 0x00, 0x09, 0x00, 0x00, 0x00
        /*0020*/ 	.byte	0x00, 0x00, 0x00, 0x00


//--------------------- .nv.info._Z20countWordOccurrencesPA100_cPciPi --------------------------
	.section	.nv.info._Z20countWordOccurrencesPA100_cPciPi,"",@"SHT_CUDA_INFO"
	.sectionflags	@""
	.align	4


	//----- nvinfo : EIATTR_CUDA_API_VERSION
	.align		4
        /*0000*/ 	.byte	0x04, 0x37
        /*0002*/ 	.short	(.L_7 - .L_6)
.L_6:
        /*0004*/ 	.word	0x00000082


	//----- nvinfo : EIATTR_KPARAM_INFO
	.align		4
.L_7:
        /*0008*/ 	.byte	0x04, 0x17
        /*000a*/ 	.short	(.L_9 - .L_8)
.L_8:
        /*000c*/ 	.word	0x00000000
        /*0010*/ 	.short	0x0003
        /*0012*/ 	.short	0x0018
        /*0014*/ 	.byte	0x00, 0xf5, 0x21, 0x00


	//----- nvinfo : EIATTR_KPARAM_INFO
	.align		4
.L_9:
        /*0018*/ 	.byte	0x04, 0x17
        /*001a*/ 	.short	(.L_11 - .L_10)
.L_10:
        /*001c*/ 	.word	0x00000000
        /*0020*/ 	.short	0x0002
        /*0022*/ 	.short	0x0010
        /*0024*/ 	.byte	0x00, 0xf0, 0x11, 0x00


	//----- nvinfo : EIATTR_KPARAM_INFO
	.align		4
.L_11:
        /*0028*/ 	.byte	0x04, 0x17
        /*002a*/ 	.short	(.L_13 - .L_12)
.L_12:
        /*002c*/ 	.word	0x00000000
        /*0030*/ 	.short	0x0001
        /*0032*/ 	.short	0x0008
        /*0034*/ 	.byte	0x00, 0xf5, 0x21, 0x00


	//----- nvinfo : EIATTR_KPARAM_INFO
	.align		4
.L_13:
        /*0038*/ 	.byte	0x04, 0x17
        /*003a*/ 	.short	(.L_15 - .L_14)
.L_14:
        /*003c*/ 	.word	0x00000000
        /*0040*/ 	.short	0x0000
        /*0042*/ 	.short	0x0000
        /*0044*/ 	.byte	0x00, 0xf5, 0x21, 0x00


	//----- nvinfo : EIATTR_SPARSE_MMA_MASK
	.align		4
.L_15:
        /*0048*/ 	.byte	0x03, 0x50
        /*004a*/ 	.short	0x0000


	//----- nvinfo : EIATTR_MAXREG_COUNT
	.align		4
        /*004c*/ 	.byte	0x03, 0x1b
        /*004e*/ 	.short	0x00ff


	//----- nvinfo : EIATTR_NUM_BARRIERS
	.align		4
        /*0050*/ 	.byte	0x02, 0x4c
        /*0052*/ 	.byte	0x01
	.zero		1


	//----- nvinfo : EIATTR_MERCURY_ISA_VERSION
	.align		4
        /*0054*/ 	.byte	0x03, 0x5f
        /*0056*/ 	.short	0x0101


	//----- nvinfo : EIATTR_INT_WARP_WIDE_INSTR_OFFSETS
	.align		4
        /*0058*/ 	.byte	0x04, 0x31
        /*005a*/ 	.short	(.L_17 - .L_16)


	//   ....[0]....
.L_16:
        /*005c*/ 	.word	0x00000400


	//----- nvinfo : EIATTR_VRC_CTA_INIT_COUNT
	.align		4
.L_17:
        /*0060*/ 	.byte	0x02, 0x4a
	.zero		1
	.zero		1


	//----- nvinfo : EIATTR_EXIT_INSTR_OFFSETS
	.align		4
        /*0064*/ 	.byte	0x04, 0x1c
        /*0066*/ 	.short	(.L_19 - .L_18)


	//   ....[0]....
.L_18:
        /*0068*/ 	.word	0x00000140


	//   ....[1]....
        /*006c*/ 	.word	0x000001f0


	//   ....[2]....
        /*0070*/ 	.word	0x000002f0


	//   ....[3]....
        /*0074*/ 	.word	0x000003c0


	//   ....[4]....
        /*0078*/ 	.word	0x00000450


	//----- nvinfo : EIATTR_CRS_STACK_SIZE
	.align		4
.L_19:
        /*007c*/ 	.byte	0x04, 0x1e
        /*007e*/ 	.short	(.L_21 - .L_20)
.L_20:
        /*0080*/ 	.word	0x00000000


	//----- nvinfo : EIATTR_CBANK_PARAM_SIZE
	.align		4
.L_21:
        /*0084*/ 	.byte	0x03, 0x19
        /*0086*/ 	.short	0x0020


	//----- nvinfo : EIATTR_PARAM_CBANK
	.align		4
        /*0088*/ 	.byte	0x04, 0x0a
        /*008a*/ 	.short	(.L_23 - .L_22)
	.align		4
.L_22:
        /*008c*/ 	.word	index@(.nv.constant0._Z20countWordOccurrencesPA100_cPciPi)
        /*0090*/ 	.short	0x0380
        /*0092*/ 	.short	0x0020


	//----- nvinfo : EIATTR_SW_WAR
	.align		4
.L_23:
        /*0094*/ 	.byte	0x04, 0x36
        /*0096*/ 	.short	(.L_25 - .L_24)
.L_24:
        /*0098*/ 	.word	0x00000008
.L_25:


//--------------------- .nv.callgraph             --------------------------
	.section	.nv.callgraph,"",@"SHT_CUDA_CALLGRAPH"
	.align	4
	.sectionentsize	8
	.align		4
        /*0000*/ 	.word	0x00000000
	.align		4
        /*0004*/ 	.word	0xffffffff
	.align		4
        /*0008*/ 	.word	0x00000000
	.align		4
        /*000c*/ 	.word	0xfffffffe
	.align		4
        /*0010*/ 	.word	0x00000000
	.align		4
        /*0014*/ 	.word	0xfffffffd
	.align		4
        /*0018*/ 	.word	0x00000000
	.align		4
        /*001c*/ 	.word	0xfffffffc


//--------------------- .text._Z20countWordOccurrencesPA100_cPciPi --------------------------
	.section	.text._Z20countWordOccurrencesPA100_cPciPi,"ax",@progbits
	.align	128
        .global         _Z20countWordOccurrencesPA100_cPciPi
        .type           _Z20countWordOccurrencesPA100_cPciPi,@function
        .size           _Z20countWordOccurrencesPA100_cPciPi,(.L_x_9 - _Z20countWordOccurrencesPA100_cPciPi)
        .other          _Z20countWordOccurrencesPA100_cPciPi,@"STO_CUDA_ENTRY STV_DEFAULT"
_Z20countWordOccurrencesPA100_cPciPi:
.text._Z20countWordOccurrencesPA100_cPciPi:
[----:B------:R-:W-:Y:S01]  /*0000*/  LDC R1, c[0x0][0x37c] ;  /* 0x0000df00ff017b82 */ /* 0x000fe20000000800 */
[----:B------:R-:W0:Y:S01]  /*0010*/  S2R R9, SR_TID.X ;  /* 0x0000000000097919 */ /* 0x000e220000002100 */
[----:B------:R-:W0:Y:S01]  /*0020*/  LDCU UR6, c[0x0][0x390] ;  /* 0x00007200ff0677ac */ /* 0x000e220008000800 */
[----:B------:R-:W-:Y:S01]  /*0030*/  BSSY.RECONVERGENT B0, `(.L_x_0) ;  /* 0x000000f000007945 */ /* 0x000fe20003800200 */
[----:B------:R-:W1:Y:S01]  /*0040*/  S2R R5, SR_CTAID.X ;  /* 0x0000000000057919 */ /* 0x000e620000002500 */
[----:B------:R-:W2:Y:S01]  /*0050*/  LDCU.64 UR8, c[0x0][0x358] ;  /* 0x00006b00ff0877ac */ /* 0x000ea20008000a00 */
[C---:B0-----:R-:W-:Y:S02]  /*0060*/  ISETP.GE.U32.AND P1, PT, R9.reuse, UR6, PT ;  /* 0x0000000609007c0c */ /* 0x041fe4000bf26070 */
[----:B------:R-:W-:-:S04]  /*0070*/  ISETP.GT.U32.AND P0, PT, R9, 0x63, PT ;  /* 0x000000630900780c */ /* 0x000fc80003f04070 */
[----:B-1----:R-:W-:-:S07]  /*0080*/  ISETP.GT.U32.OR P0, PT, R5, 0x3, P0 ;  /* 0x000000030500780c */ /* 0x002fce0000704470 */
[----:B--2---:R-:W-:Y:S06]  /*0090*/  @P1 BRA `(.L_x_1) ;  /* 0x0000000000201947 */ /* 0x004fec0003800000 */
[----:B------:R-:W0:Y:S02]  /*00a0*/  LDCU.64 UR4, c[0x0][0x388] ;  /* 0x00007100ff0477ac */ /* 0x000e240008000a00 */
[----:B0-----:R-:W-:-:S05]  /*00b0*/  IADD3 R2, P1, PT, R9, UR4, RZ ;  /* 0x0000000409027c10 */ /* 0x001fca000ff3e0ff */
[----:B------:R-:W-:-:S05]  /*00c0*/  IMAD.X R3, RZ, RZ, UR5, P1 ;  /* 0x00000005ff037e24 */ /* 0x000fca00088e06ff */
[----:B------:R-:W2:Y:S01]  /*00d0*/  LDG.E.U8 R2, desc[UR8][R2.64] ;  /* 0x0000000802027981 */ /* 0x000ea2000c1e1100 */
[----:B------:R-:W0:Y:S01]  /*00e0*/  S2UR UR5, SR_CgaCtaId ;  /* 0x00000000000579c3 */ /* 0x000e220000008800 */
[----:B------:R-:W-:Y:S02]  /*00f0*/  UMOV UR4, 0x400 ;  /* 0x0000040000047882 */ /* 0x000fe40000000000 */
[----:B0-----:R-:W-:-:S09]  /*0100*/  ULEA UR4, UR5, UR4, 0x18 ;  /* 0x0000000405047291 */ /* 0x001fd2000f8ec0ff */
[----:B--2---:R0:W-:Y:S03]  /*0110*/  STS.U8 [R9+UR4], R2 ;  /* 0x0000000209007988 */ /* 0x0041e60008000004 */
.L_x_1:
[----:B------:R-:W-:Y:S05]  /*0120*/  BSYNC.RECONVERGENT B0 ;  /* 0x0000000000007941 */ /* 0x000fea0003800200 */
.L_x_0:
[----:B------:R-:W-:Y:S06]  /*0130*/  BAR.SYNC.DEFER_BLOCKING 0x0 ;  /* 0x0000000000007b1d */ /* 0x000fec0000010000 */
[----:B------:R-:W-:Y:S05]  /*0140*/  @P0 EXIT ;  /* 0x000000000000094d */ /* 0x000fea0003800000 */
[----:B0-----:R-:W0:Y:S01]  /*0150*/  LDC.64 R2, c[0x0][0x380] ;  /* 0x0000e000ff027b82 */ /* 0x001e220000000a00 */
[----:B------:R-:W-:Y:S01]  /*0160*/  ISETP.NE.AND P0, PT, R9, RZ, PT ;  /* 0x000000ff0900720c */ /* 0x000fe20003f05270 */
[----:B------:R-:W-:Y:S01]  /*0170*/  BSSY.RECONVERGENT B0, `(.L_x_2) ;  /* 0x0000009000007945 */ /* 0x000fe20003800200 */
[----:B0-----:R-:W-:-:S11]  /*0180*/  IMAD.WIDE.U32 R2, R5, 0x64, R2 ;  /* 0x0000006405027825 */ /* 0x001fd600078e0002 */
[----:B------:R-:W-:Y:S05]  /*0190*/  @!P0 BRA `(.L_x_3) ;  /* 0x0000000000188947 */ /* 0x000fea0003800000 */
[----:B------:R-:W-:-:S05]  /*01a0*/  VIADD R5, R9, 0xffffffff ;  /* 0xffffffff09057836 */ /* 0x000fca0000000000 */
[----:B------:R-:W-:-:S05]  /*01b0*/  IADD3 R4, P0, PT, R2, R5, RZ ;  /* 0x0000000502047210 */ /* 0x000fca0007f1e0ff */
[----:B------:R-:W-:-:S05]  /*01c0*/  IMAD.X R5, RZ, RZ, R3, P0 ;  /* 0x000000ffff057224 */ /* 0x000fca00000e0603 */
[----:B------:R-:W2:Y:S02]  /*01d0*/  LDG.E.U8 R4, desc[UR8][R4.64] ;  /* 0x0000000804047981 */ /* 0x000ea4000c1e1100 */
[----:B--2---:R-:W-:-:S13]  /*01e0*/  ISETP.NE.AND P0, PT, R4, 0x20, PT ;  /* 0x000000200400780c */ /* 0x004fda0003f05270 */
[----:B------:R-:W-:Y:S05]  /*01f0*/  @P0 EXIT ;  /* 0x000000000000094d */ /* 0x000fea0003800000 */
.L_x_3:
[----:B------:R-:W-:Y:S05]  /*0200*/  BSYNC.RECONVERGENT B0 ;  /* 0x0000000000007941 */ /* 0x000fea0003800200 */
.L_x_2:
[----:B------:R-:W-:-:S09]  /*0210*/  UISETP.GE.AND UP0, UPT, UR6, 0x1, UPT ;  /* 0x000000010600788c */ /* 0x000fd2000bf06270 */
[----:B------:R-:W-:Y:S05]  /*0220*/  BRA.U !UP0, `(.L_x_4) ;  /* 0x00000001083c7547 */ /* 0x000fea000b800000 */
[----:B------:R-:W0:Y:S01]  /*0230*/  S2UR UR5, SR_CgaCtaId ;  /* 0x00000000000579c3 */ /* 0x000e220000008800 */
[----:B------:R-:W-:Y:S01]  /*0240*/  IMAD.MOV.U32 R0, RZ, RZ, RZ ;  /* 0x000000ffff007224 */ /* 0x000fe200078e00ff */
[----:B------:R-:W-:Y:S01]  /*0250*/  UMOV UR4, 0x400 ;  /* 0x0000040000047882 */ /* 0x000fe20000000000 */
[----:B------:R-:W1:Y:S02]  /*0260*/  LDCU UR6, c[0x0][0x390] ;  /* 0x00007200ff0677ac */ /* 0x000e640008000800 */
[----:B01----:R-:W-:-:S12]  /*0270*/  ULEA UR4, UR5, UR4, 0x18 ;  /* 0x0000000405047291 */ /* 0x003fd8000f8ec0ff */
.L_x_5:
[----:B------:R-:W-:Y:S01]  /*0280*/  IMAD.IADD R5, R9, 0x1, R0 ;  /* 0x0000000109057824 */ /* 0x000fe200078e0200 */
[----:B------:R0:W1:Y:S04]  /*0290*/  LDS.U8 R7, [R0+UR4] ;  /* 0x0000000400077984 */ /* 0x0000680008000000 */
[----:B------:R-:W-:-:S05]  /*02a0*/  IADD3 R4, P0, PT, R2, R5, RZ ;  /* 0x0000000502047210 */ /* 0x000fca0007f1e0ff */
[----:B------:R-:W-:-:S05]  /*02b0*/  IMAD.X R5, RZ, RZ, R3, P0 ;  /* 0x000000ffff057224 */ /* 0x000fca00000e0603 */
[----:B------:R-:W1:Y:S01]  /*02c0*/  LDG.E.U8 R4, desc[UR8][R4.64] ;  /* 0x0000000804047981 */ /* 0x000e62000c1e1100 */
[----:B0-----:R-:W-:Y:S01]  /*02d0*/  VIADD R0, R0, 0x1 ;  /* 0x0000000100007836 */ /* 0x001fe20000000000 */
[----:B-1----:R-:W-:-:S13]  /*02e0*/  ISETP.NE.AND P0, PT, R4, R7, PT ;  /* 0x000000070400720c */ /* 0x002fda0003f05270 */
[----:B------:R-:W-:Y:S05]  /*02f0*/  @P0 EXIT ;  /* 0x000000000000094d */ /* 0x000fea0003800000 */
[----:B------:R-:W-:-:S13]  /*0300*/  ISETP.NE.AND P0, PT, R0, UR6, PT ;  /* 0x0000000600007c0c */ /* 0x000fda000bf05270 */
[----:B------:R-:W-:Y:S05]  /*0310*/  @P0 BRA `(.L_x_5) ;  /* 0xfffffffc00d80947 */ /* 0x000fea000383ffff */
.L_x_4:
[----:B------:R-:W-:Y:S01]  /*0320*/  VIADD R5, R9, UR6 ;  /* 0x0000000609057c36 */ /* 0x000fe20008000000 */
[----:B------:R-:W-:Y:S04]  /*0330*/  BSSY.RECONVERGENT B0, `(.L_x_6) ;  /* 0x000000a000007945 */ /* 0x000fe80003800200 */
[----:B------:R-:W-:-:S13]  /*0340*/  ISETP.NE.AND P0, PT, R5, 0x64, PT ;  /* 0x000000640500780c */ /* 0x000fda0003f05270 */
[----:B------:R-:W-:Y:S05]  /*0350*/  @!P0 BRA `(.L_x_7) ;  /* 0x00000000001c8947 */ /* 0x000fea0003800000 */
[----:B------:R-:W-:-:S04]  /*0360*/  IADD3 R2, P0, PT, R2, R5, RZ ;  /* 0x0000000502027210 */ /* 0x000fc80007f1e0ff */
[----:B------:R-:W-:-:S05]  /*0370*/  LEA.HI.X.SX32 R3, R5, R3, 0x1, P0 ;  /* 0x0000000305037211 */ /* 0x000fca00000f0eff */
[----:B------:R-:W2:Y:S02]  /*0380*/  LDG.E.U8 R2, desc[UR8][R2.64] ;  /* 0x0000000802027981 */ /* 0x000ea4000c1e1100 */
[----:B--2---:R-:W-:-:S04]  /*0390*/  LOP3.LUT R0, R2, 0x20, RZ, 0xfc, !PT ;  /* 0x0000002002007812 */ /* 0x004fc800078efcff */
[----:B------:R-:W-:-:S04]  /*03a0*/  PRMT R0, R0, 0x9910, RZ ;  /* 0x0000991000007816 */ /* 0x000fc800000000ff */
[----:B------:R-:W-:-:S13]  /*03b0*/  ISETP.NE.AND P0, PT, R0, 0x20, PT ;  /* 0x000000200000780c */ /* 0x000fda0003f05270 */
[----:B------:R-:W-:Y:S05]  /*03c0*/  @P0 EXIT ;  /* 0x000000000000094d */ /* 0x000fea0003800000 */
.L_x_7:
[----:B------:R-:W-:Y:S05]  /*03d0*/  BSYNC.RECONVERGENT B0 ;  /* 0x0000000000007941 */ /* 0x000fea0003800200 */
.L_x_6:
[----:B------:R-:W0:Y:S01]  /*03e0*/  S2R R0, SR_LANEID ;  /* 0x0000000000007919 */ /* 0x000e220000000000 */
[----:B------:R-:W1:Y:S01]  /*03f0*/  LDC.64 R2, c[0x0][0x398] ;  /* 0x0000e600ff027b82 */ /* 0x000e620000000a00 */
[----:B------:R-:W-:Y:S02]  /*0400*/  VOTEU.ANY UR4, UPT, PT ;  /* 0x0000000000047886 */ /* 0x000fe400038e0100 */
[----:B------:R-:W-:Y:S02]  /*0410*/  UFLO.U32 UR5, UR4 ;  /* 0x00000004000572bd */ /* 0x000fe400080e0000 */
[----:B------:R-:W1:Y:S04]  /*0420*/  POPC R5, UR4 ;  /* 0x0000000400057d09 */ /* 0x000e680008000000 */
[----:B0-----:R-:W-:-:S13]  /*0430*/  ISETP.EQ.U32.AND P0, PT, R0, UR5, PT ;  /* 0x0000000500007c0c */ /* 0x001fda000bf02070 */
[----:B-1----:R-:W-:Y:S01]  /*0440*/  @P0 REDG.E.ADD.STRONG.GPU desc[UR8][R2.64], R5 ;  /* 0x000000050200098e */ /* 0x002fe2000c12e108 */
[----:B------:R-:W-:Y:S05]  /*0450*/  EXIT ;  /* 0x000000000000794d */ /* 0x000fea0003800000 */
.L_x_8:
[----:B------:R-:W-:-:S00]  /*0460*/  BRA `(.L_x_8) ;  /* 0xfffffffc00fc7947 */ /* 0x000fc0000383ffff */
[----:B------:R-:W-:-:S00]  /*0470*/  NOP ;  /* 0x0000000000007918 */ /* 0x000fc00000000000 */
        /* <DEDUP_REMOVED lines=8> */
.L_x_9:


//--------------------- .nv.shared._Z20countWordOccurrencesPA100_cPciPi --------------------------
	.section	.nv.shared._Z20countWordOccurrencesPA100_cPciPi,"aw",@nobits
	.sectionflags	@""
.nv.shared._Z20countWordOccurrencesPA100_cPciPi:
	.zero		1044


//--------------------- .nv.shared.reserved.0     --------------------------
	.section	.nv.shared.reserved.0,"aw",@nobits
	.weak		__nv_reservedSMEM_offset_0_alias
	.size		__nv_reservedSMEM_offset_0_alias, 0, 64
	.other		__nv_reservedSMEM_offset_0_alias,@"STO_CUDA_RESERVED_SHARED STV_DEFAULT"
__nv_reservedSMEM_offset_0_alias:
	.zero		0
	.zero		64


//--------------------- .nv.constant0._Z20countWordOccurrencesPA100_cPciPi --------------------------
	.section	.nv.constant0._Z20countWordOccurrencesPA100_cPciPi,"a",@progbits
	.sectionflags	@""
	.align	4
.nv.constant0._Z20countWordOccurrencesPA100_cPciPi:
	.zero		928


//--------------------- SYMBOLS --------------------------

	.type		.nv.reservedSmem.offset0,@object
	.size		.nv.reservedSmem.offset0,0x4
	.type		.nv.reservedSmem.cap,@object
	.size		.nv.reservedSmem.cap,0x4
